//
// Generated by NVIDIA NVVM Compiler
//
// Compiler Build ID: CL-36424714
// Cuda compilation tools, release 13.0, V13.0.88
// Based on NVVM 20.0.0
//

.version 9.0
.target sm_100
.address_size 64

	// .globl	_Z12matrix_multiPfS_S_i

.visible .entry _Z12matrix_multiPfS_S_i(
	.param .u64 .ptr .align 1 _Z12matrix_multiPfS_S_i_param_0,
	.param .u64 .ptr .align 1 _Z12matrix_multiPfS_S_i_param_1,
	.param .u64 .ptr .align 1 _Z12matrix_multiPfS_S_i_param_2,
	.param .u32 _Z12matrix_multiPfS_S_i_param_3
)
{
	.reg .pred 	%p<4>;
	.reg .b32 	%r<55>;
	.reg .b32 	%f<28>;
	.reg .b64 	%rd<67>;

	ld.param.u64 	%rd6, [_Z12matrix_multiPfS_S_i_param_0];
	ld.param.u64 	%rd7, [_Z12matrix_multiPfS_S_i_param_1];
	ld.param.u64 	%rd8, [_Z12matrix_multiPfS_S_i_param_2];
	ld.param.u32 	%r31, [_Z12matrix_multiPfS_S_i_param_3];
	mov.u32 	%r32, %ctaid.y;
	mov.u32 	%r33, %ntid.y;
	mov.u32 	%r34, %tid.y;
	mad.lo.s32 	%r35, %r32, %r33, %r34;
	mov.u32 	%r36, %ctaid.x;
	mov.u32 	%r37, %ntid.x;
	mov.u32 	%r38, %tid.x;
	mov.u32 	%r39, %nctaid.x;
	mad.lo.s32 	%r40, %r35, %r39, %r36;
	mad.lo.s32 	%r1, %r40, %r37, %r38;
	setp.gt.s32 	%p1, %r1, 8191;
	@%p1 bra 	$L__BB0_5;
	cvta.to.global.u64 	%rd1, %rd7;
	cvta.to.global.u64 	%rd2, %rd6;
	shl.b32 	%r2, %r1, 13;
	shr.s32 	%r3, %r31, 2;
	cvt.s64.s32 	%rd3, %r1;
	shl.b32 	%r4, %r3, 3;
	mul.lo.s32 	%r5, %r3, 3;
	and.b32  	%r6, %r31, -4;
	mul.lo.s32 	%r7, %r3, 6;
	cvta.to.global.u64 	%rd4, %rd8;
	mov.b32 	%r45, 0;
$L__BB0_2:
	shl.b32 	%r52, %r3, 1;
	mul.lo.s32 	%r49, %r3, 5;
	mul.lo.s32 	%r47, %r3, 7;
	cvt.u64.u32 	%rd5, %r45;
	mov.f32 	%f27, 0f00000000;
	mov.b32 	%r46, 0;
	mov.u32 	%r48, %r7;
	mov.u32 	%r50, %r6;
	mov.u32 	%r51, %r5;
	mov.u32 	%r53, %r3;
	mov.u32 	%r54, %r46;
$L__BB0_3:
	cvt.s64.s32 	%rd9, %r46;
	add.s64 	%rd10, %rd9, %rd3;
	shl.b64 	%rd11, %rd10, 2;
	add.s64 	%rd12, %rd2, %rd11;
	add.s64 	%rd13, %rd9, %rd5;
	shl.b64 	%rd14, %rd13, 2;
	add.s64 	%rd15, %rd1, %rd14;
	ld.global.f32 	%f4, [%rd12];
	ld.global.f32 	%f5, [%rd15];
	fma.rn.f32 	%f6, %f4, %f5, %f27;
	cvt.s64.s32 	%rd16, %r53;
	add.s64 	%rd17, %rd16, %rd3;
	shl.b64 	%rd18, %rd17, 2;
	add.s64 	%rd19, %rd2, %rd18;
	add.s64 	%rd20, %rd16, %rd5;
	shl.b64 	%rd21, %rd20, 2;
	add.s64 	%rd22, %rd1, %rd21;
	ld.global.f32 	%f7, [%rd19];
	ld.global.f32 	%f8, [%rd22];
	fma.rn.f32 	%f9, %f7, %f8, %f6;
	cvt.s64.s32 	%rd23, %r52;
	add.s64 	%rd24, %rd23, %rd3;
	shl.b64 	%rd25, %rd24, 2;
	add.s64 	%rd26, %rd2, %rd25;
	add.s64 	%rd27, %rd23, %rd5;
	shl.b64 	%rd28, %rd27, 2;
	add.s64 	%rd29, %rd1, %rd28;
	ld.global.f32 	%f10, [%rd26];
	ld.global.f32 	%f11, [%rd29];
	fma.rn.f32 	%f12, %f10, %f11, %f9;
	cvt.s64.s32 	%rd30, %r51;
	add.s64 	%rd31, %rd30, %rd3;
	shl.b64 	%rd32, %rd31, 2;
	add.s64 	%rd33, %rd2, %rd32;
	add.s64 	%rd34, %rd30, %rd5;
	shl.b64 	%rd35, %rd34, 2;
	add.s64 	%rd36, %rd1, %rd35;
	ld.global.f32 	%f13, [%rd33];
	ld.global.f32 	%f14, [%rd36];
	fma.rn.f32 	%f15, %f13, %f14, %f12;
	cvt.s64.s32 	%rd37, %r50;
	add.s64 	%rd38, %rd37, %rd3;
	shl.b64 	%rd39, %rd38, 2;
	add.s64 	%rd40, %rd2, %rd39;
	add.s64 	%rd41, %rd37, %rd5;
	shl.b64 	%rd42, %rd41, 2;
	add.s64 	%rd43, %rd1, %rd42;
	ld.global.f32 	%f16, [%rd40];
	ld.global.f32 	%f17, [%rd43];
	fma.rn.f32 	%f18, %f16, %f17, %f15;
	cvt.s64.s32 	%rd44, %r49;
	add.s64 	%rd45, %rd44, %rd3;
	shl.b64 	%rd46, %rd45, 2;
	add.s64 	%rd47, %rd2, %rd46;
	add.s64 	%rd48, %rd44, %rd5;
	shl.b64 	%rd49, %rd48, 2;
	add.s64 	%rd50, %rd1, %rd49;
	ld.global.f32 	%f19, [%rd47];
	ld.global.f32 	%f20, [%rd50];
	fma.rn.f32 	%f21, %f19, %f20, %f18;
	cvt.s64.s32 	%rd51, %r48;
	add.s64 	%rd52, %rd51, %rd3;
	shl.b64 	%rd53, %rd52, 2;
	add.s64 	%rd54, %rd2, %rd53;
	add.s64 	%rd55, %rd51, %rd5;
	shl.b64 	%rd56, %rd55, 2;
	add.s64 	%rd57, %rd1, %rd56;
	ld.global.f32 	%f22, [%rd54];
	ld.global.f32 	%f23, [%rd57];
	fma.rn.f32 	%f24, %f22, %f23, %f21;
	cvt.s64.s32 	%rd58, %r47;
	add.s64 	%rd59, %rd58, %rd3;
	shl.b64 	%rd60, %rd59, 2;
	add.s64 	%rd61, %rd2, %rd60;
	add.s64 	%rd62, %rd58, %rd5;
	shl.b64 	%rd63, %rd62, 2;
	add.s64 	%rd64, %rd1, %rd63;
	ld.global.f32 	%f25, [%rd61];
	ld.global.f32 	%f26, [%rd64];
	fma.rn.f32 	%f27, %f25, %f26, %f24;
	add.s32 	%r54, %r54, 8;
	add.s32 	%r53, %r53, %r4;
	add.s32 	%r52, %r52, %r4;
	add.s32 	%r51, %r51, %r4;
	add.s32 	%r50, %r50, %r4;
	add.s32 	%r49, %r49, %r4;
	add.s32 	%r48, %r48, %r4;
	add.s32 	%r47, %r47, %r4;
	add.s32 	%r46, %r46, %r4;
	setp.ne.s32 	%p2, %r54, 8192;
	@%p2 bra 	$L__BB0_3;
	cvt.u32.u64 	%r43, %rd5;
	add.s32 	%r44, %r2, %r43;
	mul.wide.s32 	%rd65, %r44, 4;
	add.s64 	%rd66, %rd4, %rd65;
	st.global.f32 	[%rd66], %f27;
	add.s32 	%r45, %r43, 1;
	setp.ne.s32 	%p3, %r45, 8192;
	@%p3 bra 	$L__BB0_2;
$L__BB0_5:
	ret;

}


// ===== COMPILED SASS (sm_100) =====

	.target	sm_100

	.elftype	@"ET_EXEC"


//--------------------- .note.nv.tkinfo           --------------------------
	.section	.note.nv.tkinfo,"",@"SHT_NOTE"
	.sectionflags	@"SHF_NOTE_NV_TKINFO"
	.tkinfo
        /*0018*/ 	.word	0x00000002
        /*0030*/ 	.string	""
        /*0030*/ 	.string	"ptxas"
        /*0030*/ 	.string	"Cuda compilation tools, release 13.0, V13.0.88"
        /*0030*/ 	.string	"Build cuda_13.0.r13.0/compiler.36424714_0"
        /*0030*/ 	.string	"-arch sm_100 -m 64 "



//--------------------- .note.nv.cuinfo           --------------------------
	.section	.note.nv.cuinfo,"",@"SHT_NOTE"
	.sectionflags	@"SHF_NOTE_NV_CUINFO"
        /*0018*/ 	.short	0x0002
        /*001a*/ 	.short	0x0064
        /*001c*/ 	.short	0x0082
	.zero		2


//--------------------- .nv.info                  --------------------------
	.section	.nv.info,"",@"SHT_CUDA_INFO"
	.align	4


	//----- nvinfo : EIATTR_REGCOUNT
	.align		4
        /*0000*/ 	.byte	0x04, 0x2f
        /*0002*/ 	.short	(.L_1 - .L_0)
	.align		4
.L_0:
        /*0004*/ 	.word	index@(_Z12matrix_multiPfS_S_i)
        /*0008*/ 	.word	0x00000020


	//----- nvinfo : EIATTR_FRAME_SIZE
	.align		4
.L_1:
        /*000c*/ 	.byte	0x04, 0x11
        /*000e*/ 	.short	(.L_3 - .L_2)
	.align		4
.L_2:
        /*0010*/ 	.word	index@(_Z12matrix_multiPfS_S_i)
        /*0014*/ 	.word	0x00000000


	//----- nvinfo : EIATTR_MIN_STACK_SIZE
	.align		4
.L_3:
        /*0018*/ 	.byte	0x04, 0x12
        /*001a*/ 	.short	(.L_5 - .L_4)
	.align		4
.L_4:
        /*001c*/ 	.word	index@(_Z12matrix_multiPfS_S_i)
        /*0020*/ 	.word	0x00000000
.L_5:


//--------------------- .nv.compat                --------------------------
	.section	.nv.compat,"",@"SHT_CUDA_COMPAT_INFO"
	.align	4
        /*0000*/ 	.byte	0x02, 0x09, 0x00, 0x00, 0x02, 0x02, 0x01, 0x00, 0x02, 0x05, 0x05, 0x00, 0x03, 0x07, 0x01, 0x01
        /*0010*/ 	.byte	0x02, 0x03, 0x00, 0x00, 0x02, 0x06, 0x01, 0x00, 0x04, 0x0b, 0x08, 0x00, 0x09, 0x00, 0x00, 0x00
        /*0020*/ 	.byte	0x00, 0x00, 0x00, 0x00


//--------------------- .nv.info._Z12matrix_multiPfS_S_i --------------------------
	.section	.nv.info._Z12matrix_multiPfS_S_i,"",@"SHT_CUDA_INFO"
	.sectionflags	@""
	.align	4


	//----- nvinfo : EIATTR_CUDA_API_VERSION
	.align		4
        /*0000*/ 	.byte	0x04, 0x37
        /*0002*/ 	.short	(.L_7 - .L_6)
.L_6:
        /*0004*/ 	.word	0x00000082


	//----- nvinfo : EIATTR_KPARAM_INFO
	.align		4
.L_7:
        /*0008*/ 	.byte	0x04, 0x17
        /*000a*/ 	.short	(.L_9 - .L_8)
.L_8:
        /*000c*/ 	.word	0x00000000
        /*0010*/ 	.short	0x0003
        /*0012*/ 	.short	0x0018
        /*0014*/ 	.byte	0x00, 0xf0, 0x11, 0x00


	//----- nvinfo : EIATTR_KPARAM_INFO
	.align		4
.L_9:
        /*0018*/ 	.byte	0x04, 0x17
        /*001a*/ 	.short	(.L_11 - .L_10)
.L_10:
        /*001c*/ 	.word	0x00000000
        /*0020*/ 	.short	0x0002
        /*0022*/ 	.short	0x0010
        /*0024*/ 	.byte	0x00, 0xf5, 0x21, 0x00


	//----- nvinfo : EIATTR_KPARAM_INFO
	.align		4
.L_11:
        /*0028*/ 	.byte	0x04, 0x17
        /*002a*/ 	.short	(.L_13 - .L_12)
.L_12:
        /*002c*/ 	.word	0x00000000
        /*0030*/ 	.short	0x0001
        /*0032*/ 	.short	0x0008
        /*0034*/ 	.byte	0x00, 0xf5, 0x21, 0x00


	//----- nvinfo : EIATTR_KPARAM_INFO
	.align		4
.L_13:
        /*0038*/ 	.byte	0x04, 0x17
        /*003a*/ 	.short	(.L_15 - .L_14)
.L_14:
        /*003c*/ 	.word	0x00000000
        /*0040*/ 	.short	0x0000
        /*0042*/ 	.short	0x0000
        /*0044*/ 	.byte	0x00, 0xf5, 0x21, 0x00


	//----- nvinfo : EIATTR_SPARSE_MMA_MASK
	.align		4
.L_15:
        /*0048*/ 	.byte	0x03, 0x50
        /*004a*/ 	.short	0x0000


	//----- nvinfo : EIATTR_MAXREG_COUNT
	.align		4
        /*004c*/ 	.byte	0x03, 0x1b
        /*004e*/ 	.short	0x00ff


	//----- nvinfo : EIATTR_MERCURY_ISA_VERSION
	.align		4
        /*0050*/ 	.byte	0x03, 0x5f
        /*0052*/ 	.short	0x0101


	//----- nvinfo : EIATTR_VRC_CTA_INIT_COUNT
	.align		4
        /*0054*/ 	.byte	0x02, 0x4a
	.zero		1
	.zero		1


	//----- nvinfo : EIATTR_EXIT_INSTR_OFFSETS
	.align		4
        /*0058*/ 	.byte	0x04, 0x1c
        /*005a*/ 	.short	(.L_17 - .L_16)


	//   ....[0]....
.L_16:
        /*005c*/ 	.word	0x000000c0


	//   ....[1]....
        /*0060*/ 	.word	0x00000a20


	//----- nvinfo : EIATTR_CBANK_PARAM_SIZE
	.align		4
.L_17:
        /*0064*/ 	.byte	0x03, 0x19
        /*0066*/ 	.short	0x001c


	//----- nvinfo : EIATTR_PARAM_CBANK
	.align		4
        /*0068*/ 	.byte	0x04, 0x0a
        /*006a*/ 	.short	(.L_19 - .L_18)
	.align		4
.L_18:
        /*006c*/ 	.word	index@(.nv.constant0._Z12matrix_multiPfS_S_i)
        /*0070*/ 	.short	0x0380
        /*0072*/ 	.short	0x001c


	//----- nvinfo : EIATTR_SW_WAR
	.align		4
.L_19:
        /*0074*/ 	.byte	0x04, 0x36
        /*0076*/ 	.short	(.L_21 - .L_20)
.L_20:
        /*0078*/ 	.word	0x00000008
.L_21:


//--------------------- .nv.callgraph             --------------------------
	.section	.nv.callgraph,"",@"SHT_CUDA_CALLGRAPH"
	.align	4
	.sectionentsize	8
	.align		4
        /*0000*/ 	.word	0x00000000
	.align		4
        /*0004*/ 	.word	0xffffffff
	.align		4
        /*0008*/ 	.word	0x00000000
	.align		4
        /*000c*/ 	.word	0xfffffffe
	.align		4
        /*0010*/ 	.word	0x00000000
	.align		4
        /*0014*/ 	.word	0xfffffffd
	.align		4
        /*0018*/ 	.word	0x00000000
	.align		4
        /*001c*/ 	.word	0xfffffffc


//--------------------- .text._Z12matrix_multiPfS_S_i --------------------------
	.section	.text._Z12matrix_multiPfS_S_i,"ax",@progbits
	.align	128
        .global         _Z12matrix_multiPfS_S_i
        .type           _Z12matrix_multiPfS_S_i,@function
        .size           _Z12matrix_multiPfS_S_i,(.L_x_3 - _Z12matrix_multiPfS_S_i)
        .other          _Z12matrix_multiPfS_S_i,@"STO_CUDA_ENTRY STV_DEFAULT"
_Z12matrix_multiPfS_S_i:
.text._Z12matrix_multiPfS_S_i:
[----:B------:R-:W-:Y:S01]  /*0000*/  LDC R1, c[0x0][0x37c] ;  /* 0x0000df00ff017b82 */ /* 0x000fe20000000800 */
[----:B------:R-:W0:Y:S07]  /*0010*/  S2R R3, SR_TID.Y ;  /* 0x0000000000037919 */ /* 0x000e2e0000002200 */
[----:B------:R-:W0:Y:S01]  /*0020*/  S2UR UR4, SR_CTAID.Y ;  /* 0x00000000000479c3 */ /* 0x000e220000002600 */
[----:B------:R-:W1:Y:S07]  /*0030*/  S2R R5, SR_TID.X ;  /* 0x0000000000057919 */ /* 0x000e6e0000002100 */
[----:B------:R-:W0:Y:S01]  /*0040*/  LDC R0, c[0x0][0x364] ;  /* 0x0000d900ff007b82 */ /* 0x000e220000000800 */
[----:B------:R-:W1:Y:S07]  /*0050*/  LDCU UR6, c[0x0][0x360] ;  /* 0x00006c00ff0677ac */ /* 0x000e6e0008000800 */
[----:B------:R-:W2:Y:S08]  /*0060*/  S2UR UR5, SR_CTAID.X ;  /* 0x00000000000579c3 */ /* 0x000eb00000002500 */
[----:B------:R-:W2:Y:S01]  /*0070*/  LDC R7, c[0x0][0x370] ;  /* 0x0000dc00ff077b82 */ /* 0x000ea20000000800 */
[----:B0-----:R-:W-:-:S04]  /*0080*/  IMAD R0, R0, UR4, R3 ;  /* 0x0000000400007c24 */ /* 0x001fc8000f8e0203 */
[----:B--2---:R-:W-:-:S04]  /*0090*/  IMAD R0, R0, R7, UR5 ;  /* 0x0000000500007e24 */ /* 0x004fc8000f8e0207 */
[----:B-1----:R-:W-:-:S05]  /*00a0*/  IMAD R0, R0, UR6, R5 ;  /* 0x0000000600007c24 */ /* 0x002fca000f8e0205 */
[----:B------:R-:W-:-:S13]  /*00b0*/  ISETP.GT.AND P0, PT, R0, 0x1fff, PT ;  /* 0x00001fff0000780c */ /* 0x000fda0003f04270 */
[----:B------:R-:W-:Y:S05]  /*00c0*/  @P0 EXIT ;  /* 0x000000000000094d */ /* 0x000fea0003800000 */
[----:B------:R-:W0:Y:S01]  /*00d0*/  LDCU UR9, c[0x0][0x398] ;  /* 0x00007300ff0977ac */ /* 0x000e220008000800 */
[----:B------:R-:W-:Y:S01]  /*00e0*/  SHF.R.S32.HI R24, RZ, 0x1f, R0 ;  /* 0x0000001fff187819 */ /* 0x000fe20000011400 */
[----:B------:R-:W1:Y:S01]  /*00f0*/  LDCU.64 UR32, c[0x0][0x358] ;  /* 0x00006b00ff2077ac */ /* 0x000e620008000a00 */
[----:B------:R-:W-:Y:S01]  /*0100*/  UMOV UR4, URZ ;  /* 0x000000ff00047c82 */ /* 0x000fe20008000000 */
[----:B0-----:R-:W-:Y:S02]  /*0110*/  USHF.R.S32.HI UR7, URZ, 0x2, UR9 ;  /* 0x00000002ff077899 */ /* 0x001fe40008011409 */
[----:B------:R-:W-:Y:S02]  /*0120*/  ULOP3.LUT UR9, UR9, 0xfffffffc, URZ, 0xc0, !UPT ;  /* 0xfffffffc09097892 */ /* 0x000fe4000f8ec0ff */
[----:B------:R-:W-:Y:S02]  /*0130*/  UIMAD UR8, UR7, 0x3, URZ ;  /* 0x00000003070878a4 */ /* 0x000fe4000f8e02ff */
[----:B-1----:R-:W-:-:S12]  /*0140*/  UIMAD UR10, UR7, 0x6, URZ ;  /* 0x00000006070a78a4 */ /* 0x002fd8000f8e02ff */
.L_x_1:
[----:B0-----:R-:W-:Y:S01]  /*0150*/  IMAD.MOV.U32 R14, RZ, RZ, RZ ;  /* 0x000000ffff0e7224 */ /* 0x001fe200078e00ff */
[----:B------:R-:W0:Y:S01]  /*0160*/  LDCU.128 UR24, c[0x0][0x380] ;  /* 0x00007000ff1877ac */ /* 0x000e220008000c00 */
[----:B------:R-:W-:Y:S02]  /*0170*/  USHF.L.U32 UR39, UR7, 0x1, URZ ;  /* 0x0000000107277899 */ /* 0x000fe400080006ff */
[----:B------:R-:W-:Y:S02]  /*0180*/  UIMAD UR40, UR7, 0x5, URZ ;  /* 0x00000005072878a4 */ /* 0x000fe4000f8e02ff */
[----:B------:R-:W-:Y:S01]  /*0190*/  UIMAD UR41, UR7, 0x7, URZ ;  /* 0x00000007072978a4 */ /* 0x000fe2000f8e02ff */
[----:B------:R-:W-:Y:S01]  /*01a0*/  UMOV UR5, URZ ;  /* 0x000000ff00057c82 */ /* 0x000fe20008000000 */
[----:B------:R-:W-:Y:S01]  /*01b0*/  UMOV UR11, UR10 ;  /* 0x0000000a000b7c82 */ /* 0x000fe20008000000 */
[----:B------:R-:W-:Y:S01]  /*01c0*/  UMOV UR12, UR9 ;  /* 0x00000009000c7c82 */ /* 0x000fe20008000000 */
[----:B------:R-:W-:Y:S01]  /*01d0*/  UMOV UR13, UR8 ;  /* 0x00000008000d7c82 */ /* 0x000fe20008000000 */
[----:B------:R-:W-:Y:S01]  /*01e0*/  UMOV UR14, UR7 ;  /* 0x00000007000e7c82 */ /* 0x000fe20008000000 */
[----:B------:R-:W-:-:S06]  /*01f0*/  UMOV UR6, URZ ;  /* 0x000000ff00067c82 */ /* 0x000fcc0008000000 */
.L_x_0:
[----:B------:R-:W-:Y:S02]  /*0200*/  USHF.R.S32.HI UR15, URZ, 0x1f, UR5 ;  /* 0x0000001fff0f7899 */ /* 0x000fe40008011405 */
[C---:B------:R-:W-:Y:S01]  /*0210*/  IADD3 R4, P1, PT, R0.reuse, UR5, RZ ;  /* 0x0000000500047c10 */ /* 0x040fe2000ff3e0ff */
[----:B------:R-:W-:Y:S02]  /*0220*/  USHF.R.S32.HI UR16, URZ, 0x1f, UR14 ;  /* 0x0000001fff107899 */ /* 0x000fe4000801140e */
[----:B------:R-:W-:Y:S01]  /*0230*/  IADD3 R2, P0, PT, R0, UR14, RZ ;  /* 0x0000000e00027c10 */ /* 0x000fe2000ff1e0ff */
[----:B------:R-:W-:Y:S01]  /*0240*/  USHF.R.S32.HI UR17, URZ, 0x1f, UR39 ;  /* 0x0000001fff117899 */ /* 0x000fe20008011427 */
[----:B------:R-:W-:Y:S01]  /*0250*/  IADD3.X R5, PT, PT, R24, UR15, RZ, P1, !PT ;  /* 0x0000000f18057c10 */ /* 0x000fe20008ffe4ff */
[----:B------:R-:W-:Y:S01]  /*0260*/  USHF.R.S32.HI UR18, URZ, 0x1f, UR13 ;  /* 0x0000001fff127899 */ /* 0x000fe2000801140d */
[----:B0-----:R-:W-:Y:S01]  /*0270*/  LEA R26, P1, R4, UR24, 0x2 ;  /* 0x00000018041a7c11 */ /* 0x001fe2000f8210ff */
[----:B------:R-:W-:Y:S01]  /*0280*/  USHF.R.S32.HI UR19, URZ, 0x1f, UR12 ;  /* 0x0000001fff137899 */ /* 0x000fe2000801140c */
[----:B------:R-:W-:Y:S01]  /*0290*/  IADD3.X R3, PT, PT, R24, UR16, RZ, P0, !PT ;  /* 0x0000001018037c10 */ /* 0x000fe200087fe4ff */
[----:B------:R-:W-:Y:S01]  /*02a0*/  USHF.R.S32.HI UR20, URZ, 0x1f, UR40 ;  /* 0x0000001fff147899 */ /* 0x000fe20008011428 */
[----:B------:R-:W-:Y:S01]  /*02b0*/  LEA R22, P0, R2, UR24, 0x2 ;  /* 0x0000001802167c11 */ /* 0x000fe2000f8010ff */
[----:B------:R-:W-:Y:S01]  /*02c0*/  UIADD3 UR38, UP2, UPT, UR5, UR4, URZ ;  /* 0x0000000405267290 */ /* 0x000fe2000ff5e0ff */
[----:B------:R-:W-:Y:S01]  /*02d0*/  LEA.HI.X R27, R4, UR25, R5, 0x2, P1 ;  /* 0x00000019041b7c11 */ /* 0x000fe200088f1405 */
[----:B------:R-:W-:Y:S01]  /*02e0*/  UIADD3 UR36, UP4, UPT, UR14, UR4, URZ ;  /* 0x000000040e247290 */ /* 0x000fe2000ff9e0ff */
[----:B------:R-:W-:Y:S01]  /*02f0*/  LEA.HI.X R23, R2, UR25, R3, 0x2, P0 ;  /* 0x0000001902177c11 */ /* 0x000fe200080f1403 */
[----:B------:R-:W-:Y:S01]  /*0300*/  UIADD3.X UR15, UPT, UPT, URZ, UR15, URZ, UP2, !UPT ;  /* 0x0000000fff0f7290 */ /* 0x000fe200097fe4ff */
[C---:B------:R-:W-:Y:S01]  /*0310*/  IADD3 R4, P1, PT, R0.reuse, UR39, RZ ;  /* 0x0000002700047c10 */ /* 0x040fe2000ff3e0ff */
[----:B------:R-:W-:Y:S01]  /*0320*/  ULEA UR48, UP3, UR38, UR26, 0x2 ;  /* 0x0000001a26307291 */ /* 0x000fe2000f8610ff */
[----:B------:R-:W-:Y:S01]  /*0330*/  IADD3 R2, P0, PT, R0, UR13, RZ ;  /* 0x0000000d00027c10 */ /* 0x000fe2000ff1e0ff */
[----:B------:R-:W-:Y:S01]  /*0340*/  USHF.R.S32.HI UR22, URZ, 0x1f, UR41 ;  /* 0x0000001fff167899 */ /* 0x000fe20008011429 */
[----:B------:R-:W-:Y:S01]  /*0350*/  IADD3.X R5, PT, PT, R24, UR17, RZ, P1, !PT ;  /* 0x0000001118057c10 */ /* 0x000fe20008ffe4ff */
[----:B------:R-:W-:Y:S01]  /*0360*/  UIADD3 UR30, UP6, UPT, UR13, UR4, URZ ;  /* 0x000000040d1e7290 */ /* 0x000fe2000ffde0ff */
[----:B------:R-:W-:Y:S01]  /*0370*/  LEA R10, P1, R4, UR24, 0x2 ;  /* 0x00000018040a7c11 */ /* 0x000fe2000f8210ff */
[----:B------:R-:W-:Y:S01]  /*0380*/  UIADD3 UR34, UP5, UPT, UR39, UR4, URZ ;  /* 0x0000000427227290 */ /* 0x000fe2000ffbe0ff */
[----:B------:R-:W-:Y:S01]  /*0390*/  IADD3.X R3, PT, PT, R24, UR18, RZ, P0, !PT ;  /* 0x0000001218037c10 */ /* 0x000fe200087fe4ff */
[----:B------:R-:W-:Y:S01]  /*03a0*/  UIADD3 UR29, UP0, UPT, UR12, UR4, URZ ;  /* 0x000000040c1d7290 */ /* 0x000fe2000ff1e0ff */
[----:B------:R-:W-:Y:S01]  /*03b0*/  LEA R12, P0, R2, UR24, 0x2 ;  /* 0x00000018020c7c11 */ /* 0x000fe2000f8010ff */
[----:B------:R-:W-:Y:S01]  /*03c0*/  UIADD3.X UR37, UPT, UPT, URZ, UR16, URZ, UP4, !UPT ;  /* 0x00000010ff257290 */ /* 0x000fe2000a7fe4ff */
[----:B------:R-:W-:Y:S01]  /*03d0*/  LEA.HI.X R11, R4, UR25, R5, 0x2, P1 ;  /* 0x00000019040b7c11 */ /* 0x000fe200088f1405 */
[----:B------:R-:W-:Y:S01]  /*03e0*/  ULEA.HI.X UR38, UR38, UR27, UR15, 0x2, UP3 ;  /* 0x0000001b26267291 */ /* 0x000fe200098f140f */
[----:B------:R-:W-:Y:S01]  /*03f0*/  LEA.HI.X R13, R2, UR25, R3, 0x2, P0 ;  /* 0x00000019020d7c11 */ /* 0x000fe200080f1403 */
[----:B------:R-:W-:Y:S01]  /*0400*/  ULEA UR47, UP4, UR36, UR26, 0x2 ;  /* 0x0000001a242f7291 */ /* 0x000fe2000f8810ff */
[C---:B------:R-:W-:Y:S01]  /*0410*/  IADD3 R5, P1, PT, R0.reuse, UR12, RZ ;  /* 0x0000000c00057c10 */ /* 0x040fe2000ff3e0ff */
[----:B------:R-:W-:Y:S01]  /*0420*/  USHF.R.S32.HI UR21, URZ, 0x1f, UR11 ;  /* 0x0000001fff157899 */ /* 0x000fe2000801140b */
[----:B------:R-:W-:Y:S01]  /*0430*/  IADD3 R2, P0, PT, R0, UR40, RZ ;  /* 0x0000002800027c10 */ /* 0x000fe2000ff1e0ff */
[----:B------:R-:W-:Y:S01]  /*0440*/  UIADD3.X UR31, UPT, UPT, URZ, UR18, URZ, UP6, !UPT ;  /* 0x00000012ff1f7290 */ /* 0x000fe2000b7fe4ff */
[C---:B------:R-:W-:Y:S01]  /*0450*/  IADD3.X R6, PT, PT, R24.reuse, UR19, RZ, P1, !PT ;  /* 0x0000001318067c10 */ /* 0x040fe20008ffe4ff */
[----:B------:R-:W-:Y:S01]  /*0460*/  UIADD3 UR28, UP1, UPT, UR40, UR4, URZ ;  /* 0x00000004281c7290 */ /* 0x000fe2000ff3e0ff */
[C---:B------:R-:W-:Y:S01]  /*0470*/  LEA R8, P1, R5.reuse, UR24, 0x2 ;  /* 0x0000001805087c11 */ /* 0x040fe2000f8210ff */
[----:B------:R-:W-:Y:S01]  /*0480*/  UIADD3.X UR35, UPT, UPT, URZ, UR17, URZ, UP5, !UPT ;  /* 0x00000011ff237290 */ /* 0x000fe2000affe4ff */
[----:B------:R-:W-:Y:S01]  /*0490*/  IADD3.X R3, PT, PT, R24, UR20, RZ, P0, !PT ;  /* 0x0000001418037c10 */ /* 0x000fe200087fe4ff */
[----:B------:R-:W-:Y:S01]  /*04a0*/  UIADD3.X UR18, UPT, UPT, URZ, UR19, URZ, UP0, !UPT ;  /* 0x00000013ff127290 */ /* 0x000fe200087fe4ff */
[C---:B------:R-:W-:Y:S01]  /*04b0*/  LEA R4, P0, R2.reuse, UR24, 0x2 ;  /* 0x0000001802047c11 */ /* 0x040fe2000f8010ff */
[----:B------:R-:W-:Y:S01]  /*04c0*/  ULEA UR46, UP5, UR34, UR26, 0x2 ;  /* 0x0000001a222e7291 */ /* 0x000fe2000f8a10ff */
[----:B------:R-:W-:Y:S01]  /*04d0*/  LEA.HI.X R9, R5, UR25, R6, 0x2, P1 ;  /* 0x0000001905097c11 */ /* 0x000fe200088f1406 */
[----:B------:R-:W-:Y:S01]  /*04e0*/  ULEA.HI.X UR19, UR36, UR27, UR37, 0x2, UP4 ;  /* 0x0000001b24137291 */ /* 0x000fe2000a0f1425 */
[----:B------:R-:W-:Y:S01]  /*04f0*/  LEA.HI.X R5, R2, UR25, R3, 0x2, P0 ;  /* 0x0000001902057c11 */ /* 0x000fe200080f1403 */
[----:B------:R-:W-:Y:S01]  /*0500*/  IMAD.U32 R28, RZ, RZ, UR48 ;  /* 0x00000030ff1c7e24 */ /* 0x000fe2000f8e00ff */
[C---:B------:R-:W-:Y:S01]  /*0510*/  IADD3 R3, P0, PT, R0.reuse, UR41, RZ ;  /* 0x0000002900037c10 */ /* 0x040fe2000ff1e0ff */
[----:B------:R-:W-:Y:S01]  /*0520*/  IMAD.U32 R29, RZ, RZ, UR38 ;  /* 0x00000026ff1d7e24 */ /* 0x000fe2000f8e00ff */
[----:B------:R-:W-:Y:S01]  /*0530*/  IADD3 R7, P1, PT, R0, UR11, RZ ;  /* 0x0000000b00077c10 */ /* 0x000fe2000ff3e0ff */
[----:B------:R-:W-:Y:S01]  /*0540*/  ULEA UR45, UP6, UR30, UR26, 0x2 ;  /* 0x0000001a1e2d7291 */ /* 0x000fe2000f8c10ff */
[C---:B------:R-:W-:Y:S01]  /*0550*/  IADD3.X R16, PT, PT, R24.reuse, UR22, RZ, P0, !PT ;  /* 0x0000001618107c10 */ /* 0x040fe200087fe4ff */
[----:B------:R-:W-:Y:S01]  /*0560*/  UIADD3.X UR17, UPT, UPT, URZ, UR20, URZ, UP1, !UPT ;  /* 0x00000014ff117290 */ /* 0x000fe20008ffe4ff */
[----:B------:R-:W-:Y:S01]  /*0570*/  LEA R2, P0, R3, UR24, 0x2 ;  /* 0x0000001803027c11 */ /* 0x000fe2000f8010ff */
[----:B------:R-:W-:Y:S01]  /*0580*/  ULEA.HI.X UR20, UR34, UR27, UR35, 0x2, UP5 ;  /* 0x0000001b22147291 */ /* 0x000fe2000a8f1423 */
[----:B------:R-:W-:Y:S01]  /*0590*/  IADD3.X R18, PT, PT, R24, UR21, RZ, P1, !PT ;  /* 0x0000001518127c10 */ /* 0x000fe20008ffe4ff */
[----:B------:R0:W2:Y:S01]  /*05a0*/  LDG.E R17, desc[UR32][R10.64] ;  /* 0x000000200a117981 */ /* 0x0000a2000c1e1900 */
[----:B------:R-:W-:Y:S01]  /*05b0*/  LEA R6, P1, R7, UR24, 0x2 ;  /* 0x0000001807067c11 */ /* 0x000fe2000f8210ff */
[----:B------:R-:W-:Y:S01]  /*05c0*/  ULEA UR44, UP0, UR29, UR26, 0x2 ;  /* 0x0000001a1d2c7291 */ /* 0x000fe2000f8010ff */
[----:B------:R-:W-:Y:S01]  /*05d0*/  LEA.HI.X R3, R3, UR25, R16, 0x2, P0 ;  /* 0x0000001903037c11 */ /* 0x000fe200080f1410 */
[----:B------:R-:W3:Y:S01]  /*05e0*/  LDG.E R15, desc[UR32][R26.64] ;  /* 0x000000201a0f7981 */ /* 0x000ee2000c1e1900 */
[----:B------:R-:W-:Y:S01]  /*05f0*/  LEA.HI.X R7, R7, UR25, R18, 0x2, P1 ;  /* 0x0000001907077c11 */ /* 0x000fe200088f1412 */
[----:B------:R-:W-:-:S02]  /*0600*/  UIADD3 UR23, UP2, UPT, UR11, UR4, URZ ;  /* 0x000000040b177290 */ /* 0x000fc4000ff5e0ff */
[----:B------:R-:W4:Y:S01]  /*0610*/  LDG.E R16, desc[UR32][R22.64] ;  /* 0x0000002016107981 */ /* 0x000f22000c1e1900 */
[----:B------:R-:W-:Y:S01]  /*0620*/  UIADD3 UR15, UP3, UPT, UR41, UR4, URZ ;  /* 0x00000004290f7290 */ /* 0x000fe2000ff7e0ff */
[----:B0-----:R-:W-:Y:S02]  /*0630*/  IMAD.U32 R10, RZ, RZ, UR47 ;  /* 0x0000002fff0a7e24 */ /* 0x001fe4000f8e00ff */
[----:B------:R-:W-:Y:S01]  /*0640*/  IMAD.U32 R11, RZ, RZ, UR19 ;  /* 0x00000013ff0b7e24 */ /* 0x000fe2000f8e00ff */
[----:B------:R-:W-:Y:S01]  /*0650*/  ULEA.HI.X UR19, UR30, UR27, UR31, 0x2, UP6 ;  /* 0x0000001b1e137291 */ /* 0x000fe2000b0f141f */
[----:B------:R0:W5:Y:S04]  /*0660*/  LDG.E R18, desc[UR32][R12.64] ;  /* 0x000000200c127981 */ /* 0x000168000c1e1900 */
[----:B------:R-:W3:Y:S01]  /*0670*/  LDG.E R22, desc[UR32][R28.64] ;  /* 0x000000201c167981 */ /* 0x000ee2000c1e1900 */
[----:B------:R-:W-:-:S02]  /*0680*/  ULEA UR43, UP1, UR28, UR26, 0x2 ;  /* 0x0000001a1c2b7291 */ /* 0x000fc4000f8210ff */
[----:B------:R-:W-:Y:S01]  /*0690*/  ULEA.HI.X UR18, UR29, UR27, UR18, 0x2, UP0 ;  /* 0x0000001b1d127291 */ /* 0x000fe200080f1412 */
[----:B------:R-:W4:Y:S01]  /*06a0*/  LDG.E R23, desc[UR32][R10.64] ;  /* 0x000000200a177981 */ /* 0x000f22000c1e1900 */
[----:B0-----:R-:W-:Y:S02]  /*06b0*/  IMAD.U32 R12, RZ, RZ, UR46 ;  /* 0x0000002eff0c7e24 */ /* 0x001fe4000f8e00ff */
[----:B------:R-:W-:Y:S01]  /*06c0*/  IMAD.U32 R13, RZ, RZ, UR20 ;  /* 0x00000014ff0d7e24 */ /* 0x000fe2000f8e00ff */
[----:B------:R0:W5:Y:S01]  /*06d0*/  LDG.E R20, desc[UR32][R4.64] ;  /* 0x0000002004147981 */ /* 0x000162000c1e1900 */
[----:B------:R-:W-:Y:S02]  /*06e0*/  UIADD3.X UR16, UPT, UPT, URZ, UR21, URZ, UP2, !UPT ;  /* 0x00000015ff107290 */ /* 0x000fe400097fe4ff */
[----:B------:R-:W-:Y:S01]  /*06f0*/  ULEA.HI.X UR17, UR28, UR27, UR17, 0x2, UP1 ;  /* 0x0000001b1c117291 */ /* 0x000fe200088f1411 */
[----:B------:R-:W2:Y:S01]  /*0700*/  LDG.E R26, desc[UR32][R12.64] ;  /* 0x000000200c1a7981 */ /* 0x000ea2000c1e1900 */
[----:B------:R-:W-:-:S03]  /*0710*/  ULEA UR42, UP2, UR23, UR26, 0x2 ;  /* 0x0000001a172a7291 */ /* 0x000fc6000f8410ff */
[----:B------:R1:W5:Y:S01]  /*0720*/  LDG.E R21, desc[UR32][R6.64] ;  /* 0x0000002006157981 */ /* 0x000362000c1e1900 */
[----:B0-----:R-:W-:Y:S02]  /*0730*/  IMAD.U32 R5, RZ, RZ, UR19 ;  /* 0x00000013ff057e24 */ /* 0x001fe4000f8e00ff */
[----:B------:R-:W-:Y:S01]  /*0740*/  IMAD.U32 R4, RZ, RZ, UR45 ;  /* 0x0000002dff047e24 */ /* 0x000fe2000f8e00ff */
[----:B------:R-:W-:Y:S01]  /*0750*/  UIADD3.X UR22, UPT, UPT, URZ, UR22, URZ, UP3, !UPT ;  /* 0x00000016ff167290 */ /* 0x000fe20009ffe4ff */
[----:B------:R0:W5:Y:S01]  /*0760*/  LDG.E R19, desc[UR32][R8.64] ;  /* 0x0000002008137981 */ /* 0x000162000c1e1900 */
[----:B------:R-:W-:Y:S01]  /*0770*/  ULEA UR21, UP3, UR15, UR26, 0x2 ;  /* 0x0000001a0f157291 */ /* 0x000fe2000f8610ff */
[----:B-1----:R-:W-:Y:S02]  /*0780*/  IMAD.U32 R6, RZ, RZ, UR44 ;  /* 0x0000002cff067e24 */ /* 0x002fe4000f8e00ff */
[----:B------:R-:W5:Y:S01]  /*0790*/  LDG.E R5, desc[UR32][R4.64] ;  /* 0x0000002004057981 */ /* 0x000f62000c1e1900 */
[----:B------:R-:W-:Y:S01]  /*07a0*/  IMAD.U32 R7, RZ, RZ, UR18 ;  /* 0x00000012ff077e24 */ /* 0x000fe2000f8e00ff */
[----:B------:R-:W-:-:S02]  /*07b0*/  ULEA.HI.X UR16, UR23, UR27, UR16, 0x2, UP2 ;  /* 0x0000001b17107291 */ /* 0x000fc400090f1410 */
[----:B------:R-:W5:Y:S01]  /*07c0*/  LDG.E R3, desc[UR32][R2.64] ;  /* 0x0000002002037981 */ /* 0x000f62000c1e1900 */
[----:B0-----:R-:W-:Y:S02]  /*07d0*/  IMAD.U32 R9, RZ, RZ, UR17 ;  /* 0x00000011ff097e24 */ /* 0x001fe4000f8e00ff */
[----:B------:R-:W-:Y:S01]  /*07e0*/  IMAD.U32 R8, RZ, RZ, UR43 ;  /* 0x0000002bff087e24 */ /* 0x000fe2000f8e00ff */
[----:B------:R-:W5:Y:S01]  /*07f0*/  LDG.E R6, desc[UR32][R6.64] ;  /* 0x0000002006067981 */ /* 0x000f62000c1e1900 */
[----:B------:R-:W-:Y:S01]  /*0800*/  ULEA.HI.X UR15, UR15, UR27, UR22, 0x2, UP3 ;  /* 0x0000001b0f0f7291 */ /* 0x000fe200098f1416 */
[----:B------:R-:W-:Y:S02]  /*0810*/  IMAD.U32 R10, RZ, RZ, UR42 ;  /* 0x0000002aff0a7e24 */ /* 0x000fe4000f8e00ff */
[----:B------:R-:W-:Y:S01]  /*0820*/  IMAD.U32 R11, RZ, RZ, UR16 ;  /* 0x00000010ff0b7e24 */ /* 0x000fe2000f8e00ff */
[----:B------:R-:W5:Y:S01]  /*0830*/  LDG.E R9, desc[UR32][R8.64] ;  /* 0x0000002008097981 */ /* 0x000f62000c1e1900 */
[----:B------:R-:W-:-:S02]  /*0840*/  IMAD.U32 R12, RZ, RZ, UR21 ;  /* 0x00000015ff0c7e24 */ /* 0x000fc4000f8e00ff */
[----:B------:R-:W-:Y:S01]  /*0850*/  IMAD.U32 R13, RZ, RZ, UR15 ;  /* 0x0000000fff0d7e24 */ /* 0x000fe2000f8e00ff */
[----:B------:R-:W5:Y:S04]  /*0860*/  LDG.E R10, desc[UR32][R10.64] ;  /* 0x000000200a0a7981 */ /* 0x000f68000c1e1900 */
[----:B------:R-:W5:Y:S01]  /*0870*/  LDG.E R12, desc[UR32][R12.64] ;  /* 0x000000200c0c7981 */ /* 0x000f62000c1e1900 */
[----:B------:R-:W-:-:S04]  /*0880*/  UIADD3 UR6, UPT, UPT, UR6, 0x8, URZ ;  /* 0x0000000806067890 */ /* 0x000fc8000fffe0ff */
[----:B------:R-:W-:Y:S02]  /*0890*/  UISETP.NE.AND UP0, UPT, UR6, 0x2000, UPT ;  /* 0x000020000600788c */ /* 0x000fe4000bf05270 */
[----:B------:R-:W-:Y:S02]  /*08a0*/  ULEA UR5, UR7, UR5, 0x3 ;  /* 0x0000000507057291 */ /* 0x000fe4000f8e18ff */
[----:B------:R-:W-:Y:S02]  /*08b0*/  ULEA UR14, UR7, UR14, 0x3 ;  /* 0x0000000e070e7291 */ /* 0x000fe4000f8e18ff */
[----:B------:R-:W-:Y:S02]  /*08c0*/  ULEA UR39, UR7, UR39, 0x3 ;  /* 0x0000002707277291 */ /* 0x000fe4000f8e18ff */
[----:B------:R-:W-:Y:S02]  /*08d0*/  ULEA UR13, UR7, UR13, 0x3 ;  /* 0x0000000d070d7291 */ /* 0x000fe4000f8e18ff */
[----:B------:R-:W-:-:S02]  /*08e0*/  ULEA UR12, UR7, UR12, 0x3 ;  /* 0x0000000c070c7291 */ /* 0x000fc4000f8e18ff */
[----:B------:R-:W-:Y:S02]  /*08f0*/  ULEA UR40, UR7, UR40, 0x3 ;  /* 0x0000002807287291 */ /* 0x000fe4000f8e18ff */
[----:B------:R-:W-:Y:S02]  /*0900*/  ULEA UR11, UR7, UR11, 0x3 ;  /* 0x0000000b070b7291 */ /* 0x000fe4000f8e18ff */
[----:B------:R-:W-:Y:S01]  /*0910*/  ULEA UR41, UR7, UR41, 0x3 ;  /* 0x0000002907297291 */ /* 0x000fe2000f8e18ff */
[----:B---3--:R-:W-:-:S04]  /*0920*/  FFMA R15, R15, R22, R14 ;  /* 0x000000160f0f7223 */ /* 0x008fc8000000000e */
[----:B----4-:R-:W-:-:S04]  /*0930*/  FFMA R16, R16, R23, R15 ;  /* 0x0000001710107223 */ /* 0x010fc8000000000f */
[----:B--2---:R-:W-:-:S04]  /*0940*/  FFMA R17, R17, R26, R16 ;  /* 0x0000001a11117223 */ /* 0x004fc80000000010 */
[----:B-----5:R-:W-:-:S04]  /*0950*/  FFMA R18, R18, R5, R17 ;  /* 0x0000000512127223 */ /* 0x020fc80000000011 */
[----:B------:R-:W-:-:S04]  /*0960*/  FFMA R19, R19, R6, R18 ;  /* 0x0000000613137223 */ /* 0x000fc80000000012 */
[----:B------:R-:W-:-:S04]  /*0970*/  FFMA R20, R20, R9, R19 ;  /* 0x0000000914147223 */ /* 0x000fc80000000013 */
[----:B------:R-:W-:-:S04]  /*0980*/  FFMA R10, R21, R10, R20 ;  /* 0x0000000a150a7223 */ /* 0x000fc80000000014 */
[----:B------:R-:W-:Y:S01]  /*0990*/  FFMA R14, R3, R12, R10 ;  /* 0x0000000c030e7223 */ /* 0x000fe2000000000a */
[----:B------:R-:W-:Y:S06]  /*09a0*/  BRA.U UP0, `(.L_x_0) ;  /* 0xfffffff900147547 */ /* 0x000fec000b83ffff */
[----:B------:R-:W0:Y:S01]  /*09b0*/  LDC.64 R2, c[0x0][0x390] ;  /* 0x0000e400ff027b82 */ /* 0x000e220000000a00 */
[----:B------:R-:W-:Y:S01]  /*09c0*/  LEA R5, R0, UR4, 0xd ;  /* 0x0000000400057c11 */ /* 0x000fe2000f8e68ff */
[----:B------:R-:W-:-:S04]  /*09d0*/  UIADD3 UR4, UPT, UPT, UR4, 0x1, URZ ;  /* 0x0000000104047890 */ /* 0x000fc8000fffe0ff */
[----:B------:R-:W-:Y:S01]  /*09e0*/  UISETP.NE.AND UP0, UPT, UR4, 0x2000, UPT ;  /* 0x000020000400788c */ /* 0x000fe2000bf05270 */
[----:B0-----:R-:W-:-:S05]  /*09f0*/  IMAD.WIDE R2, R5, 0x4, R2 ;  /* 0x0000000405027825 */ /* 0x001fca00078e0202 */
[----:B------:R0:W-:Y:S03]  /*0a00*/  STG.E desc[UR32][R2.64], R14 ;  /* 0x0000000e02007986 */ /* 0x0001e6000c101920 */
[----:B------:R-:W-:Y:S05]  /*0a10*/  BRA.U UP0, `(.L_x_1) ;  /* 0xfffffff500cc7547 */ /* 0x000fea000b83ffff */
[----:B------:R-:W-:Y:S05]  /*0a20*/  EXIT ;  /* 0x000000000000794d */ /* 0x000fea0003800000 */
.L_x_2:
[----:B------:R-:W-:-:S00]  /*0a30*/  BRA `(.L_x_2) ;  /* 0xfffffffc00fc7947 */ /* 0x000fc0000383ffff */
[----:B------:R-:W-:-:S00]  /*0a40*/  NOP ;  /* 0x0000000000007918 */ /* 0x000fc00000000000 */
        /* <DEDUP_REMOVED lines=11> */
.L_x_3:


//--------------------- .nv.shared.reserved.0     --------------------------
	.section	.nv.shared.reserved.0,"aw",@nobits
	.weak		__nv_reservedSMEM_offset_0_alias
	.size		__nv_reservedSMEM_offset_0_alias, 0, 64
	.other		__nv_reservedSMEM_offset_0_alias,@"STO_CUDA_RESERVED_SHARED STV_DEFAULT"
__nv_reservedSMEM_offset_0_alias:
	.zero		0
	.zero		64


//--------------------- .nv.constant0._Z12matrix_multiPfS_S_i --------------------------
	.section	.nv.constant0._Z12matrix_multiPfS_S_i,"a",@progbits
	.sectionflags	@""
	.align	4
.nv.constant0._Z12matrix_multiPfS_S_i:
	.zero		924


//--------------------- SYMBOLS --------------------------

	.type		.nv.reservedSmem.offset0,@object
	.size		.nv.reservedSmem.offset0,0x4
